	.headerflags	@"EF_CUDA_TEXMODE_UNIFIED EF_CUDA_64BIT_ADDRESS EF_CUDA_ACCELERATORS EF_CUDA_SM90 EF_CUDA_VIRTUAL_SM(EF_CUDA_SM90)"
	.elftype	@"ET_EXEC"


//--------------------- .nv.info                  --------------------------
	.section	.nv.info,"",@"SHT_CUDA_INFO"
	.align	4


	//----- nvinfo : EIATTR_REGCOUNT
	.align		4
        /*0000*/ 	.byte	0x04, 0x2f
        /*0002*/ 	.short	(.L_3 - .L_2)
	.align		4
.L_2:
        /*0004*/ 	.word	index@(triton_poi_fused__native_batch_norm_legit_no_training_convolution_relu_96)
        /*0008*/ 	.word	0x00000016


	//----- nvinfo : EIATTR_MIN_STACK_SIZE
	.align		4
.L_3:
        /*000c*/ 	.byte	0x04, 0x12
        /*000e*/ 	.short	(.L_5 - .L_4)
	.align		4
.L_4:
        /*0010*/ 	.word	index@(triton_poi_fused__native_batch_norm_legit_no_training_convolution_relu_96)
        /*0014*/ 	.word	0x00000000


	//----- nvinfo : EIATTR_FRAME_SIZE
	.align		4
.L_5:
        /*0018*/ 	.byte	0x04, 0x11
        /*001a*/ 	.short	(.L_7 - .L_6)
	.align		4
.L_6:
        /*001c*/ 	.word	index@(triton_poi_fused__native_batch_norm_legit_no_training_convolution_relu_96)
        /*0020*/ 	.word	0x00000000


	//----- nvinfo : EIATTR_MIN_STACK_SIZE
	.align		4
.L_7:
        /*0024*/ 	.byte	0x04, 0x12
        /*0026*/ 	.short	(.L_9 - .L_8)
	.align		4
.L_8:
        /*0028*/ 	.word	index@(triton_poi_fused__native_batch_norm_legit_no_training_convolution_relu_96)
        /*002c*/ 	.word	0x00000000
.L_9:


//--------------------- .nv.info.triton_poi_fused__native_batch_norm_legit_no_training_convolution_relu_96 --------------------------
	.section	.nv.info.triton_poi_fused__native_batch_norm_legit_no_training_convolution_relu_96,"",@"SHT_CUDA_INFO"
	.sectionflags	@""
	.align	4


	//----- nvinfo : EIATTR_CUDA_API_VERSION
	.align		4
        /*0000*/ 	.byte	0x04, 0x37
        /*0002*/ 	.short	(.L_11 - .L_10)
.L_10:
        /*0004*/ 	.word	0x0000007c


	//----- nvinfo : EIATTR_KPARAM_INFO
	.align		4
.L_11:
        /*0008*/ 	.byte	0x04, 0x17
        /*000a*/ 	.short	(.L_13 - .L_12)
.L_12:
        /*000c*/ 	.word	0x00000000
        /*0010*/ 	.short	0x0007
        /*0012*/ 	.short	0x0038
        /*0014*/ 	.byte	0x00, 0xf0, 0x11, 0x00


	//----- nvinfo : EIATTR_KPARAM_INFO
	.align		4
.L_13:
        /*0018*/ 	.byte	0x04, 0x17
        /*001a*/ 	.short	(.L_15 - .L_14)
.L_14:
        /*001c*/ 	.word	0x00000000
        /*0020*/ 	.short	0x0006
        /*0022*/ 	.short	0x0030
        /*0024*/ 	.byte	0x00, 0xf4, 0x21, 0x00


	//----- nvinfo : EIATTR_KPARAM_INFO
	.align		4
.L_15:
        /*0028*/ 	.byte	0x04, 0x17
        /*002a*/ 	.short	(.L_17 - .L_16)
.L_16:
        /*002c*/ 	.word	0x00000000
        /*0030*/ 	.short	0x0005
        /*0032*/ 	.short	0x0028
        /*0034*/ 	.byte	0x00, 0xf4, 0x21, 0x00


	//----- nvinfo : EIATTR_KPARAM_INFO
	.align		4
.L_17:
        /*0038*/ 	.byte	0x04, 0x17
        /*003a*/ 	.short	(.L_19 - .L_18)
.L_18:
        /*003c*/ 	.word	0x00000000
        /*0040*/ 	.short	0x0004
        /*0042*/ 	.short	0x0020
        /*0044*/ 	.byte	0x00, 0xf4, 0x21, 0x00


	//----- nvinfo : EIATTR_KPARAM_INFO
	.align		4
.L_19:
        /*0048*/ 	.byte	0x04, 0x17
        /*004a*/ 	.short	(.L_21 - .L_20)
.L_20:
        /*004c*/ 	.word	0x00000000
        /*0050*/ 	.short	0x0003
        /*0052*/ 	.short	0x0018
        /*0054*/ 	.byte	0x00, 0xf4, 0x21, 0x00


	//----- nvinfo : EIATTR_KPARAM_INFO
	.align		4
.L_21:
        /*0058*/ 	.byte	0x04, 0x17
        /*005a*/ 	.short	(.L_23 - .L_22)
.L_22:
        /*005c*/ 	.word	0x00000000
        /*0060*/ 	.short	0x0002
        /*0062*/ 	.short	0x0010
        /*0064*/ 	.byte	0x00, 0xf4, 0x21, 0x00


	//----- nvinfo : EIATTR_KPARAM_INFO
	.align		4
.L_23:
        /*0068*/ 	.byte	0x04, 0x17
        /*006a*/ 	.short	(.L_25 - .L_24)
.L_24:
        /*006c*/ 	.word	0x00000000
        /*0070*/ 	.short	0x0001
        /*0072*/ 	.short	0x0008
        /*0074*/ 	.byte	0x00, 0xf4, 0x21, 0x00


	//----- nvinfo : EIATTR_KPARAM_INFO
	.align		4
.L_25:
        /*0078*/ 	.byte	0x04, 0x17
        /*007a*/ 	.short	(.L_27 - .L_26)
.L_26:
        /*007c*/ 	.word	0x00000000
        /*0080*/ 	.short	0x0000
        /*0082*/ 	.short	0x0000
        /*0084*/ 	.byte	0x00, 0xf4, 0x21, 0x00


	//----- nvinfo : EIATTR_SPARSE_MMA_MASK
	.align		4
.L_27:
        /*0088*/ 	.byte	0x03, 0x50
        /*008a*/ 	.short	0x0000


	//----- nvinfo : EIATTR_MAXREG_COUNT
	.align		4
        /*008c*/ 	.byte	0x03, 0x1b
        /*008e*/ 	.short	0x00ff


	//----- nvinfo : EIATTR_EXIT_INSTR_OFFSETS
	.align		4
        /*0090*/ 	.byte	0x04, 0x1c
        /*0092*/ 	.short	(.L_29 - .L_28)


	//   ....[0]....
.L_28:
        /*0094*/ 	.word	0x000003b0


	//----- nvinfo : EIATTR_REQNTID
	.align		4
.L_29:
        /*0098*/ 	.byte	0x04, 0x10
        /*009a*/ 	.short	(.L_31 - .L_30)
.L_30:
        /*009c*/ 	.word	0x00000080
        /*00a0*/ 	.word	0x00000001
        /*00a4*/ 	.word	0x00000001


	//----- nvinfo : EIATTR_CBANK_PARAM_SIZE
	.align		4
.L_31:
        /*00a8*/ 	.byte	0x03, 0x19
        /*00aa*/ 	.short	0x003c


	//----- nvinfo : EIATTR_PARAM_CBANK
	.align		4
        /*00ac*/ 	.byte	0x04, 0x0a
        /*00ae*/ 	.short	(.L_33 - .L_32)
	.align		4
.L_32:
        /*00b0*/ 	.word	index@(.nv.constant0.triton_poi_fused__native_batch_norm_legit_no_training_convolution_relu_96)
        /*00b4*/ 	.short	0x0210
        /*00b6*/ 	.short	0x003c


	//----- nvinfo : EIATTR_SW_WAR
	.align		4
.L_33:
        /*00b8*/ 	.byte	0x04, 0x36
        /*00ba*/ 	.short	(.L_35 - .L_34)
.L_34:
        /*00bc*/ 	.word	0x00000008
.L_35:


//--------------------- .nv.callgraph             --------------------------
	.section	.nv.callgraph,"",@"SHT_CUDA_CALLGRAPH"
	.align	4
	.sectionentsize	8
	.align		4
        /*0000*/ 	.word	0x00000000
	.align		4
        /*0004*/ 	.word	0xffffffff
	.align		4
        /*0008*/ 	.word	0x00000000
	.align		4
        /*000c*/ 	.word	0xfffffffe
	.align		4
        /*0010*/ 	.word	0x00000000
	.align		4
        /*0014*/ 	.word	0xfffffffd
	.align		4
        /*0018*/ 	.word	0x00000000
	.align		4
        /*001c*/ 	.word	0xfffffffc


//--------------------- .nv.constant4             --------------------------
	.section	.nv.constant4,"a",@progbits
	.align	8
	.align		8
.nv.constant4:
        /*0000*/ 	.dword	_$_str
	.align		8
        /*0008*/ 	.dword	_$_str_$_2


//--------------------- .text.triton_poi_fused__native_batch_norm_legit_no_training_convolution_relu_96 --------------------------
	.section	.text.triton_poi_fused__native_batch_norm_legit_no_training_convolution_relu_96,"ax",@progbits
	.align	128
        .global         triton_poi_fused__native_batch_norm_legit_no_training_convolution_relu_96
        .type           triton_poi_fused__native_batch_norm_legit_no_training_convolution_relu_96,@function
        .size           triton_poi_fused__native_batch_norm_legit_no_training_convolution_relu_96,(.L_x_1 - triton_poi_fused__native_batch_norm_legit_no_training_convolution_relu_96)
        .other          triton_poi_fused__native_batch_norm_legit_no_training_convolution_relu_96,@"STO_CUDA_ENTRY STV_DEFAULT"
triton_poi_fused__native_batch_norm_legit_no_training_convolution_relu_96:
.text.triton_poi_fused__native_batch_norm_legit_no_training_convolution_relu_96:
[----:B------:R-:W-:Y:S01]  /*0000*/  LDC R1, c[0x0][0x28] ;  /* 0x00000a00ff017b82 */ /* 0x000fe20000000800 */
[----:B------:R-:W1:Y:S07]  /*0010*/  S2R R0, SR_TID.X ;  /* 0x0000000000007919 */ /* 0x000e6e0000002100 */
[----:B------:R-:W2:Y:S01]  /*0020*/  LDC.64 R14, c[0x0][0x228] ;  /* 0x00008a00ff0e7b82 */ /* 0x000ea20000000a00 */
[----:B------:R-:W-:Y:S01]  /*0030*/  ULDC.64 UR4, c[0x0][0x208] ;  /* 0x0000820000047ab9 */ /* 0x000fe20000000a00 */
[----:B------:R-:W3:Y:S06]  /*0040*/  S2R R5, SR_CTAID.X ;  /* 0x0000000000057919 */ /* 0x000eec0000002500 */
[----:B------:R-:W4:Y:S08]  /*0050*/  LDC.64 R10, c[0x0][0x218] ;  /* 0x00008600ff0a7b82 */ /* 0x000f300000000a00 */
[----:B------:R-:W5:Y:S08]  /*0060*/  LDC.64 R12, c[0x0][0x220] ;  /* 0x00008800ff0c7b82 */ /* 0x000f700000000a00 */
[----:B------:R-:W5:Y:S01]  /*0070*/  LDC.64 R16, c[0x0][0x230] ;  /* 0x00008c00ff107b82 */ /* 0x000f620000000a00 */
[----:B-1----:R-:W-:-:S02]  /*0080*/  SHF.L.U32 R0, R0, 0x1, RZ ;  /* 0x0000000100007819 */ /* 0x002fc400000006ff */
[----:B---3--:R-:W-:Y:S02]  /*0090*/  SHF.R.S32.HI R3, RZ, 0x17, R5 ;  /* 0x00000017ff037819 */ /* 0x008fe40000011405 */
[----:B------:R-:W-:Y:S02]  /*00a0*/  LOP3.LUT R0, R0, 0xfe, RZ, 0xc0, !PT ;  /* 0x000000fe00007812 */ /* 0x000fe400078ec0ff */
[----:B------:R-:W-:Y:S02]  /*00b0*/  SGXT R3, R3, 0x1 ;  /* 0x000000010303781a */ /* 0x000fe40000000200 */
[----:B------:R-:W-:Y:S02]  /*00c0*/  LEA R0, R5, R0, 0x8 ;  /* 0x0000000005007211 */ /* 0x000fe400078e40ff */
[----:B------:R-:W1:Y:S02]  /*00d0*/  LDC.64 R4, c[0x0][0x238] ;  /* 0x00008e00ff047b82 */ /* 0x000e640000000a00 */
[----:B------:R-:W-:-:S04]  /*00e0*/  LEA.HI R3, R3, R0, RZ, 0x6 ;  /* 0x0000000003037211 */ /* 0x000fc800078f30ff */
[----:B------:R-:W-:-:S04]  /*00f0*/  SHF.R.S32.HI R3, RZ, 0x6, R3 ;  /* 0x00000006ff037819 */ /* 0x000fc80000011403 */
[----:B------:R-:W-:-:S04]  /*0100*/  LEA.HI R2, R3, R3, RZ, 0x7 ;  /* 0x0000000303027211 */ /* 0x000fc800078f38ff */
[----:B------:R-:W-:-:S04]  /*0110*/  LOP3.LUT R2, R2, 0xffffff80, RZ, 0xc0, !PT ;  /* 0xffffff8002027812 */ /* 0x000fc800078ec0ff */
[----:B------:R-:W-:Y:S02]  /*0120*/  IADD3 R19, R3, -R2, RZ ;  /* 0x8000000203137210 */ /* 0x000fe40007ffe0ff */
[----:B------:R-:W3:Y:S03]  /*0130*/  LDC.64 R2, c[0x0][0x210] ;  /* 0x00008400ff027b82 */ /* 0x000ee60000000a00 */
[----:B--2---:R-:W-:-:S05]  /*0140*/  IMAD.WIDE R14, R19, 0x4, R14 ;  /* 0x00000004130e7825 */ /* 0x004fca00078e020e */
[----:B------:R2:W2:Y:S01]  /*0150*/  LDG.E.EL R18, desc[UR4][R14.64] ;  /* 0x000000040e127981 */ /* 0x0004a2000c2e1900 */
[----:B----4-:R-:W-:-:S04]  /*0160*/  IMAD.WIDE R10, R19, 0x4, R10 ;  /* 0x00000004130a7825 */ /* 0x010fc800078e020a */
[----:B-----5:R-:W-:Y:S01]  /*0170*/  IMAD.WIDE R12, R19, 0x4, R12 ;  /* 0x00000004130c7825 */ /* 0x020fe200078e020c */
[----:B------:R4:W5:Y:S04]  /*0180*/  LDG.E.EL R8, desc[UR4][R10.64] ;  /* 0x000000040a087981 */ /* 0x000968000c2e1900 */
[----:B------:R-:W5:Y:S01]  /*0190*/  LDG.E.EL R9, desc[UR4][R12.64] ;  /* 0x000000040c097981 */ /* 0x000f62000c2e1900 */
[----:B---3--:R-:W-:-:S05]  /*01a0*/  IMAD.WIDE R2, R0, 0x4, R2 ;  /* 0x0000000400027825 */ /* 0x008fca00078e0202 */
[----:B------:R-:W5:Y:S01]  /*01b0*/  LDG.E.64 R6, desc[UR4][R2.64] ;  /* 0x0000000402067981 */ /* 0x000f62000c1e1b00 */
[----:B0-2---:R-:W-:-:S04]  /*01c0*/  IMAD.WIDE R14, R19, 0x4, R16 ;  /* 0x00000004130e7825 */ /* 0x005fc800078e0210 */
[----:B-1----:R-:W-:Y:S02]  /*01d0*/  IMAD.WIDE R16, R19, 0x4, R4 ;  /* 0x0000000413107825 */ /* 0x002fe400078e0204 */
[----:B------:R-:W2:Y:S01]  /*01e0*/  LDG.E.EL R14, desc[UR4][R14.64] ;  /* 0x000000040e0e7981 */ /* 0x000ea2000c2e1900 */
[----:B----4-:R-:W-:Y:S01]  /*01f0*/  HFMA2.MMA R10, -RZ, RZ, 1.625, 0 ;  /* 0x3e800000ff0a7435 */ /* 0x010fe200000001ff */
[----:B------:R-:W0:Y:S02]  /*0200*/  LDC.64 R4, c[0x0][0x240] ;  /* 0x00009000ff047b82 */ /* 0x000e240000000a00 */
[----:B------:R-:W2:Y:S01]  /*0210*/  LDG.E.EL R17, desc[UR4][R16.64] ;  /* 0x0000000410117981 */ /* 0x000ea2000c2e1900 */
[----:B0-----:R-:W-:-:S04]  /*0220*/  IMAD.WIDE R4, R0, 0x4, R4 ;  /* 0x0000000400047825 */ /* 0x001fc800078e0204 */
[----:B------:R-:W-:-:S04]  /*0230*/  FADD R18, R18, 9.9999997473787516356e-06 ;  /* 0x3727c5ac12127421 */ /* 0x000fc80000000000 */
[----:B------:R-:W0:Y:S02]  /*0240*/  MUFU.SQRT R19, R18 ;  /* 0x0000001200137308 */ /* 0x000e240000002000 */
[C---:B0-----:R-:W-:Y:S02]  /*0250*/  FSETP.GT.AND P0, PT, R19.reuse, 8.50705917302346158658e+37, PT ;  /* 0x7e8000001300780b */ /* 0x041fe40003f04000 */
[----:B------:R-:W-:-:S11]  /*0260*/  FSETP.GEU.AND P1, PT, R19, 1.175494350822287508e-38, PT ;  /* 0x008000001300780b */ /* 0x000fd60003f2e000 */
[----:B------:R-:W-:-:S04]  /*0270*/  @P0 FMUL R19, R19, 0.25 ;  /* 0x3e80000013130820 */ /* 0x000fc80000400000 */
[----:B------:R-:W-:-:S06]  /*0280*/  @!P1 FMUL R19, R19, 16777216 ;  /* 0x4b80000013139820 */ /* 0x000fcc0000400000 */
[----:B------:R-:W0:Y:S01]  /*0290*/  MUFU.RCP R19, R19 ;  /* 0x0000001300137308 */ /* 0x000e220000001000 */
[----:B------:R-:W-:Y:S01]  /*02a0*/  FSEL R10, R10, 1, P0 ;  /* 0x3f8000000a0a7808 */ /* 0x000fe20000000000 */
[--C-:B-----5:R-:W-:Y:S01]  /*02b0*/  FADD R6, R6, R8.reuse ;  /* 0x0000000806067221 */ /* 0x120fe20000000000 */
[----:B------:R-:W-:-:S03]  /*02c0*/  FADD R7, R7, R8 ;  /* 0x0000000807077221 */ /* 0x000fc60000000000 */
[----:B------:R-:W-:Y:S01]  /*02d0*/  @!P1 FMUL R10, R10, 16777216 ;  /* 0x4b8000000a0a9820 */ /* 0x000fe20000400000 */
[C---:B------:R-:W-:Y:S01]  /*02e0*/  FADD R8, -R9.reuse, R6 ;  /* 0x0000000609087221 */ /* 0x040fe20000000100 */
[----:B------:R-:W-:Y:S02]  /*02f0*/  FADD R9, -R9, R7 ;  /* 0x0000000709097221 */ /* 0x000fe40000000100 */
[----:B0-----:R-:W-:-:S04]  /*0300*/  FMUL R10, R19, R10 ;  /* 0x0000000a130a7220 */ /* 0x001fc80000400000 */
[-C--:B------:R-:W-:Y:S01]  /*0310*/  FMUL R8, R8, R10.reuse ;  /* 0x0000000a08087220 */ /* 0x080fe20000400000 */
[----:B------:R-:W-:-:S03]  /*0320*/  FMUL R10, R9, R10 ;  /* 0x0000000a090a7220 */ /* 0x000fc60000400000 */
[C-C-:B--2---:R-:W-:Y:S01]  /*0330*/  FFMA R8, R14.reuse, R8, R17.reuse ;  /* 0x000000080e087223 */ /* 0x144fe20000000011 */
[----:B------:R-:W-:-:S04]  /*0340*/  FFMA R10, R14, R10, R17 ;  /* 0x0000000a0e0a7223 */ /* 0x000fc80000000011 */
[----:B------:R-:W-:Y:S02]  /*0350*/  FSETP.GEU.AND P0, PT, R8, RZ, PT ;  /* 0x000000ff0800720b */ /* 0x000fe40003f0e000 */
[----:B------:R-:W-:Y:S02]  /*0360*/  FSETP.GEU.AND P1, PT, R10, RZ, PT ;  /* 0x000000ff0a00720b */ /* 0x000fe40003f2e000 */
[----:B------:R-:W-:Y:S02]  /*0370*/  FSEL R8, R8, RZ, P0 ;  /* 0x000000ff08087208 */ /* 0x000fe40000000000 */
[----:B------:R-:W-:Y:S01]  /*0380*/  FSEL R9, R10, RZ, P1 ;  /* 0x000000ff0a097208 */ /* 0x000fe20000800000 */
[----:B------:R-:W-:Y:S04]  /*0390*/  STG.E.64 desc[UR4][R2.64], R6 ;  /* 0x0000000602007986 */ /* 0x000fe8000c101b04 */
[----:B------:R-:W-:Y:S01]  /*03a0*/  STG.E.64 desc[UR4][R4.64], R8 ;  /* 0x0000000804007986 */ /* 0x000fe2000c101b04 */
[----:B------:R-:W-:Y:S05]  /*03b0*/  EXIT ;  /* 0x000000000000794d */ /* 0x000fea0003800000 */
.L_x_0:
[----:B------:R-:W-:-:S00]  /*03c0*/  BRA `(.L_x_0) ;  /* 0xfffffffc00fc7947 */ /* 0x000fc0000383ffff */
[----:B------:R-:W-:-:S00]  /*03d0*/  NOP ;  /* 0x0000000000007918 */ /* 0x000fc00000000000 */
        /* <DEDUP_REMOVED lines=10> */
.L_x_1:


//--------------------- .nv.global.init           --------------------------
	.section	.nv.global.init,"aw",@progbits
.nv.global.init:
	.type		_$_str,@object
	.size		_$_str,(_$_str_$_2 - _$_str)
_$_str:
        /*0000*/ 	.byte	0x5f, 0x5f, 0x43, 0x55, 0x44, 0x41, 0x5f, 0x46, 0x54, 0x5a, 0x00
	.type		_$_str_$_2,@object
	.size		_$_str_$_2,(.L_1 - _$_str_$_2)
_$_str_$_2:
        /*000b*/ 	.byte	0x5f, 0x5f, 0x43, 0x55, 0x44, 0x41, 0x5f, 0x50, 0x52, 0x45, 0x43, 0x5f, 0x53, 0x51, 0x52, 0x54
        /*001b*/ 	.byte	0x00
.L_1:


//--------------------- .nv.constant0.triton_poi_fused__native_batch_norm_legit_no_training_convolution_relu_96 --------------------------
	.section	.nv.constant0.triton_poi_fused__native_batch_norm_legit_no_training_convolution_relu_96,"a",@progbits
	.sectionflags	@""
	.align	4
.nv.constant0.triton_poi_fused__native_batch_norm_legit_no_training_convolution_relu_96:
	.zero		588
